//
// Generated by NVIDIA NVVM Compiler
//
// Compiler Build ID: CL-36424714
// Cuda compilation tools, release 13.0, V13.0.88
// Based on NVVM 20.0.0
//

.version 9.0
.target sm_100
.address_size 64

	// .globl	_Z20gpuRegKern_registersPjS_i
.const .align 4 .b8 constDevA[4096];
.const .align 4 .b8 constDevB[4096];
.extern .shared .align 16 .b8 concatCoeff[];

.visible .entry _Z20gpuRegKern_registersPjS_i(
	.param .u64 .ptr .align 1 _Z20gpuRegKern_registersPjS_i_param_0,
	.param .u64 .ptr .align 1 _Z20gpuRegKern_registersPjS_i_param_1,
	.param .u32 _Z20gpuRegKern_registersPjS_i_param_2
)
{
	.reg .pred 	%p<2>;
	.reg .b32 	%r<11>;
	.reg .b64 	%rd<8>;

	ld.param.u64 	%rd1, [_Z20gpuRegKern_registersPjS_i_param_0];
	ld.param.u64 	%rd2, [_Z20gpuRegKern_registersPjS_i_param_1];
	ld.param.u32 	%r2, [_Z20gpuRegKern_registersPjS_i_param_2];
	mov.u32 	%r3, %ctaid.x;
	mov.u32 	%r4, %ntid.x;
	mov.u32 	%r5, %tid.x;
	mad.lo.s32 	%r1, %r3, %r4, %r5;
	setp.ge.u32 	%p1, %r1, %r2;
	@%p1 bra 	$L__BB0_2;
	cvta.to.global.u64 	%rd3, %rd1;
	cvta.to.global.u64 	%rd4, %rd2;
	mul.wide.u32 	%rd5, %r1, 4;
	add.s64 	%rd6, %rd3, %rd5;
	ld.global.u32 	%r6, [%rd6];
	add.s64 	%rd7, %rd4, %rd5;
	ld.global.u32 	%r7, [%rd7];
	add.s32 	%r8, %r7, %r6;
	mad.lo.s32 	%r9, %r7, %r6, %r8;
	mul.lo.s32 	%r10, %r9, %r9;
	st.global.u32 	[%rd6], %r10;
$L__BB0_2:
	ret;

}
	// .globl	_Z17gpuRegKern_sharedPjS_i
.visible .entry _Z17gpuRegKern_sharedPjS_i(
	.param .u64 .ptr .align 1 _Z17gpuRegKern_sharedPjS_i_param_0,
	.param .u64 .ptr .align 1 _Z17gpuRegKern_sharedPjS_i_param_1,
	.param .u32 _Z17gpuRegKern_sharedPjS_i_param_2
)
{
	.reg .pred 	%p<2>;
	.reg .b32 	%r<11>;
	.reg .b64 	%rd<8>;

	ld.param.u64 	%rd1, [_Z17gpuRegKern_sharedPjS_i_param_0];
	ld.param.u64 	%rd2, [_Z17gpuRegKern_sharedPjS_i_param_1];
	ld.param.u32 	%r2, [_Z17gpuRegKern_sharedPjS_i_param_2];
	mov.u32 	%r3, %ctaid.x;
	mov.u32 	%r4, %ntid.x;
	mov.u32 	%r5, %tid.x;
	mad.lo.s32 	%r1, %r3, %r4, %r5;
	setp.ge.u32 	%p1, %r1, %r2;
	@%p1 bra 	$L__BB1_2;
	cvta.to.global.u64 	%rd3, %rd1;
	cvta.to.global.u64 	%rd4, %rd2;
	mul.wide.u32 	%rd5, %r1, 4;
	add.s64 	%rd6, %rd3, %rd5;
	ld.global.u32 	%r6, [%rd6];
	add.s64 	%rd7, %rd4, %rd5;
	ld.global.u32 	%r7, [%rd7];
	add.s32 	%r8, %r7, %r6;
	mad.lo.s32 	%r9, %r7, %r6, %r8;
	st.shared.v2.u32 	[concatCoeff], {%r9, %r7};
	mul.lo.s32 	%r10, %r9, %r9;
	st.global.u32 	[%rd6], %r10;
$L__BB1_2:
	ret;

}
	// .globl	_Z16gpuRegKern_constPji
.visible .entry _Z16gpuRegKern_constPji(
	.param .u64 .ptr .align 1 _Z16gpuRegKern_constPji_param_0,
	.param .u32 _Z16gpuRegKern_constPji_param_1
)
{
	.reg .pred 	%p<2>;
	.reg .b32 	%r<11>;
	.reg .b64 	%rd<9>;

	ld.param.u64 	%rd1, [_Z16gpuRegKern_constPji_param_0];
	ld.param.u32 	%r2, [_Z16gpuRegKern_constPji_param_1];
	mov.u32 	%r3, %ctaid.x;
	mov.u32 	%r4, %ntid.x;
	mov.u32 	%r5, %tid.x;
	mad.lo.s32 	%r1, %r3, %r4, %r5;
	setp.ge.u32 	%p1, %r1, %r2;
	@%p1 bra 	$L__BB2_2;
	cvta.to.global.u64 	%rd2, %rd1;
	mul.wide.u32 	%rd3, %r1, 4;
	mov.u64 	%rd4, constDevA;
	add.s64 	%rd5, %rd4, %rd3;
	ld.const.u32 	%r6, [%rd5];
	mov.u64 	%rd6, constDevB;
	add.s64 	%rd7, %rd6, %rd3;
	ld.const.u32 	%r7, [%rd7];
	add.s32 	%r8, %r7, %r6;
	mad.lo.s32 	%r9, %r7, %r6, %r8;
	mul.lo.s32 	%r10, %r9, %r9;
	add.s64 	%rd8, %rd2, %rd3;
	st.global.u32 	[%rd8], %r10;
$L__BB2_2:
	ret;

}


// ===== COMPILED SASS (sm_100) =====

	.target	sm_100

	.elftype	@"ET_EXEC"


//--------------------- .note.nv.tkinfo           --------------------------
	.section	.note.nv.tkinfo,"",@"SHT_NOTE"
	.sectionflags	@"SHF_NOTE_NV_TKINFO"
	.tkinfo
        /*0018*/ 	.word	0x00000002
        /*0030*/ 	.string	""
        /*0030*/ 	.string	"ptxas"
        /*0030*/ 	.string	"Cuda compilation tools, release 13.0, V13.0.88"
        /*0030*/ 	.string	"Build cuda_13.0.r13.0/compiler.36424714_0"
        /*0030*/ 	.string	"-arch sm_100 -m 64 "



//--------------------- .note.nv.cuinfo           --------------------------
	.section	.note.nv.cuinfo,"",@"SHT_NOTE"
	.sectionflags	@"SHF_NOTE_NV_CUINFO"
        /*0018*/ 	.short	0x0002
        /*001a*/ 	.short	0x0064
        /*001c*/ 	.short	0x0082
	.zero		2


//--------------------- .nv.info                  --------------------------
	.section	.nv.info,"",@"SHT_CUDA_INFO"
	.align	4


	//----- nvinfo : EIATTR_REGCOUNT
	.align		4
        /*0000*/ 	.byte	0x04, 0x2f
        /*0002*/ 	.short	(.L_3 - .L_2)
	.align		4
.L_2:
        /*0004*/ 	.word	index@(_Z20gpuRegKern_registersPjS_i)
        /*0008*/ 	.word	0x0000000a


	//----- nvinfo : EIATTR_FRAME_SIZE
	.align		4
.L_3:
        /*000c*/ 	.byte	0x04, 0x11
        /*000e*/ 	.short	(.L_5 - .L_4)
	.align		4
.L_4:
        /*0010*/ 	.word	index@(_Z20gpuRegKern_registersPjS_i)
        /*0014*/ 	.word	0x00000000


	//----- nvinfo : EIATTR_REGCOUNT
	.align		4
.L_5:
        /*0018*/ 	.byte	0x04, 0x2f
        /*001a*/ 	.short	(.L_7 - .L_6)
	.align		4
.L_6:
        /*001c*/ 	.word	index@(_Z17gpuRegKern_sharedPjS_i)
        /*0020*/ 	.word	0x0000000c


	//----- nvinfo : EIATTR_FRAME_SIZE
	.align		4
.L_7:
        /*0024*/ 	.byte	0x04, 0x11
        /*0026*/ 	.short	(.L_9 - .L_8)
	.align		4
.L_8:
        /*0028*/ 	.word	index@(_Z17gpuRegKern_sharedPjS_i)
        /*002c*/ 	.word	0x00000000


	//----- nvinfo : EIATTR_REGCOUNT
	.align		4
.L_9:
        /*0030*/ 	.byte	0x04, 0x2f
        /*0032*/ 	.short	(.L_11 - .L_10)
	.align		4
.L_10:
        /*0034*/ 	.word	index@(_Z16gpuRegKern_constPji)
        /*0038*/ 	.word	0x00000009


	//----- nvinfo : EIATTR_FRAME_SIZE
	.align		4
.L_11:
        /*003c*/ 	.byte	0x04, 0x11
        /*003e*/ 	.short	(.L_13 - .L_12)
	.align		4
.L_12:
        /*0040*/ 	.word	index@(_Z16gpuRegKern_constPji)
        /*0044*/ 	.word	0x00000000


	//----- nvinfo : EIATTR_MIN_STACK_SIZE
	.align		4
.L_13:
        /*0048*/ 	.byte	0x04, 0x12
        /*004a*/ 	.short	(.L_15 - .L_14)
	.align		4
.L_14:
        /*004c*/ 	.word	index@(_Z16gpuRegKern_constPji)
        /*0050*/ 	.word	0x00000000


	//----- nvinfo : EIATTR_MIN_STACK_SIZE
	.align		4
.L_15:
        /*0054*/ 	.byte	0x04, 0x12
        /*0056*/ 	.short	(.L_17 - .L_16)
	.align		4
.L_16:
        /*0058*/ 	.word	index@(_Z17gpuRegKern_sharedPjS_i)
        /*005c*/ 	.word	0x00000000


	//----- nvinfo : EIATTR_MIN_STACK_SIZE
	.align		4
.L_17:
        /*0060*/ 	.byte	0x04, 0x12
        /*0062*/ 	.short	(.L_19 - .L_18)
	.align		4
.L_18:
        /*0064*/ 	.word	index@(_Z20gpuRegKern_registersPjS_i)
        /*0068*/ 	.word	0x00000000
.L_19:


//--------------------- .nv.compat                --------------------------
	.section	.nv.compat,"",@"SHT_CUDA_COMPAT_INFO"
	.align	4
        /*0000*/ 	.byte	0x02, 0x09, 0x00, 0x00, 0x02, 0x02, 0x01, 0x00, 0x02, 0x05, 0x05, 0x00, 0x03, 0x07, 0x01, 0x01
        /*0010*/ 	.byte	0x02, 0x03, 0x00, 0x00, 0x02, 0x06, 0x01, 0x00, 0x04, 0x0b, 0x08, 0x00, 0x09, 0x00, 0x00, 0x00
        /*0020*/ 	.byte	0x00, 0x00, 0x00, 0x00


//--------------------- .nv.info._Z16gpuRegKern_constPji --------------------------
	.section	.nv.info._Z16gpuRegKern_constPji,"",@"SHT_CUDA_INFO"
	.sectionflags	@""
	.align	4


	//----- nvinfo : EIATTR_CUDA_API_VERSION
	.align		4
        /*0000*/ 	.byte	0x04, 0x37
        /*0002*/ 	.short	(.L_21 - .L_20)
.L_20:
        /*0004*/ 	.word	0x00000082


	//----- nvinfo : EIATTR_KPARAM_INFO
	.align		4
.L_21:
        /*0008*/ 	.byte	0x04, 0x17
        /*000a*/ 	.short	(.L_23 - .L_22)
.L_22:
        /*000c*/ 	.word	0x00000000
        /*0010*/ 	.short	0x0001
        /*0012*/ 	.short	0x0008
        /*0014*/ 	.byte	0x00, 0xf0, 0x11, 0x00


	//----- nvinfo : EIATTR_KPARAM_INFO
	.align		4
.L_23:
        /*0018*/ 	.byte	0x04, 0x17
        /*001a*/ 	.short	(.L_25 - .L_24)
.L_24:
        /*001c*/ 	.word	0x00000000
        /*0020*/ 	.short	0x0000
        /*0022*/ 	.short	0x0000
        /*0024*/ 	.byte	0x00, 0xf5, 0x21, 0x00


	//----- nvinfo : EIATTR_SPARSE_MMA_MASK
	.align		4
.L_25:
        /*0028*/ 	.byte	0x03, 0x50
        /*002a*/ 	.short	0x0000


	//----- nvinfo : EIATTR_MAXREG_COUNT
	.align		4
        /*002c*/ 	.byte	0x03, 0x1b
        /*002e*/ 	.short	0x00ff


	//----- nvinfo : EIATTR_MERCURY_ISA_VERSION
	.align		4
        /*0030*/ 	.byte	0x03, 0x5f
        /*0032*/ 	.short	0x0101


	//----- nvinfo : EIATTR_VRC_CTA_INIT_COUNT
	.align		4
        /*0034*/ 	.byte	0x02, 0x4a
	.zero		1
	.zero		1


	//----- nvinfo : EIATTR_EXIT_INSTR_OFFSETS
	.align		4
        /*0038*/ 	.byte	0x04, 0x1c
        /*003a*/ 	.short	(.L_27 - .L_26)


	//   ....[0]....
.L_26:
        /*003c*/ 	.word	0x00000070


	//   ....[1]....
        /*0040*/ 	.word	0x00000140


	//----- nvinfo : EIATTR_CBANK_PARAM_SIZE
	.align		4
.L_27:
        /*0044*/ 	.byte	0x03, 0x19
        /*0046*/ 	.short	0x000c


	//----- nvinfo : EIATTR_PARAM_CBANK
	.align		4
        /*0048*/ 	.byte	0x04, 0x0a
        /*004a*/ 	.short	(.L_29 - .L_28)
	.align		4
.L_28:
        /*004c*/ 	.word	index@(.nv.constant0._Z16gpuRegKern_constPji)
        /*0050*/ 	.short	0x0380
        /*0052*/ 	.short	0x000c


	//----- nvinfo : EIATTR_SW_WAR
	.align		4
.L_29:
        /*0054*/ 	.byte	0x04, 0x36
        /*0056*/ 	.short	(.L_31 - .L_30)
.L_30:
        /*0058*/ 	.word	0x00000008
.L_31:


//--------------------- .nv.info._Z17gpuRegKern_sharedPjS_i --------------------------
	.section	.nv.info._Z17gpuRegKern_sharedPjS_i,"",@"SHT_CUDA_INFO"
	.sectionflags	@""
	.align	4


	//----- nvinfo : EIATTR_CUDA_API_VERSION
	.align		4
        /*0000*/ 	.byte	0x04, 0x37
        /*0002*/ 	.short	(.L_33 - .L_32)
.L_32:
        /*0004*/ 	.word	0x00000082


	//----- nvinfo : EIATTR_KPARAM_INFO
	.align		4
.L_33:
        /*0008*/ 	.byte	0x04, 0x17
        /*000a*/ 	.short	(.L_35 - .L_34)
.L_34:
        /*000c*/ 	.word	0x00000000
        /*0010*/ 	.short	0x0002
        /*0012*/ 	.short	0x0010
        /*0014*/ 	.byte	0x00, 0xf0, 0x11, 0x00


	//----- nvinfo : EIATTR_KPARAM_INFO
	.align		4
.L_35:
        /*0018*/ 	.byte	0x04, 0x17
        /*001a*/ 	.short	(.L_37 - .L_36)
.L_36:
        /*001c*/ 	.word	0x00000000
        /*0020*/ 	.short	0x0001
        /*0022*/ 	.short	0x0008
        /*0024*/ 	.byte	0x00, 0xf5, 0x21, 0x00


	//----- nvinfo : EIATTR_KPARAM_INFO
	.align		4
.L_37:
        /*0028*/ 	.byte	0x04, 0x17
        /*002a*/ 	.short	(.L_39 - .L_38)
.L_38:
        /*002c*/ 	.word	0x00000000
        /*0030*/ 	.short	0x0000
        /*0032*/ 	.short	0x0000
        /*0034*/ 	.byte	0x00, 0xf5, 0x21, 0x00


	//----- nvinfo : EIATTR_SPARSE_MMA_MASK
	.align		4
.L_39:
        /*0038*/ 	.byte	0x03, 0x50
        /*003a*/ 	.short	0x0000


	//----- nvinfo : EIATTR_MAXREG_COUNT
	.align		4
        /*003c*/ 	.byte	0x03, 0x1b
        /*003e*/ 	.short	0x00ff


	//----- nvinfo : EIATTR_MERCURY_ISA_VERSION
	.align		4
        /*0040*/ 	.byte	0x03, 0x5f
        /*0042*/ 	.short	0x0101


	//----- nvinfo : EIATTR_VRC_CTA_INIT_COUNT
	.align		4
        /*0044*/ 	.byte	0x02, 0x4a
	.zero		1
	.zero		1


	//----- nvinfo : EIATTR_EXIT_INSTR_OFFSETS
	.align		4
        /*0048*/ 	.byte	0x04, 0x1c
        /*004a*/ 	.short	(.L_41 - .L_40)


	//   ....[0]....
.L_40:
        /*004c*/ 	.word	0x00000070


	//   ....[1]....
        /*0050*/ 	.word	0x00000170


	//----- nvinfo : EIATTR_CBANK_PARAM_SIZE
	.align		4
.L_41:
        /*0054*/ 	.byte	0x03, 0x19
        /*0056*/ 	.short	0x0014


	//----- nvinfo : EIATTR_PARAM_CBANK
	.align		4
        /*0058*/ 	.byte	0x04, 0x0a
        /*005a*/ 	.short	(.L_43 - .L_42)
	.align		4
.L_42:
        /*005c*/ 	.word	index@(.nv.constant0._Z17gpuRegKern_sharedPjS_i)
        /*0060*/ 	.short	0x0380
        /*0062*/ 	.short	0x0014


	//----- nvinfo : EIATTR_SW_WAR
	.align		4
.L_43:
        /*0064*/ 	.byte	0x04, 0x36
        /*0066*/ 	.short	(.L_45 - .L_44)
.L_44:
        /*0068*/ 	.word	0x00000008
.L_45:


//--------------------- .nv.info._Z20gpuRegKern_registersPjS_i --------------------------
	.section	.nv.info._Z20gpuRegKern_registersPjS_i,"",@"SHT_CUDA_INFO"
	.sectionflags	@""
	.align	4


	//----- nvinfo : EIATTR_CUDA_API_VERSION
	.align		4
        /*0000*/ 	.byte	0x04, 0x37
        /*0002*/ 	.short	(.L_47 - .L_46)
.L_46:
        /*0004*/ 	.word	0x00000082


	//----- nvinfo : EIATTR_KPARAM_INFO
	.align		4
.L_47:
        /*0008*/ 	.byte	0x04, 0x17
        /*000a*/ 	.short	(.L_49 - .L_48)
.L_48:
        /*000c*/ 	.word	0x00000000
        /*0010*/ 	.short	0x0002
        /*0012*/ 	.short	0x0010
        /*0014*/ 	.byte	0x00, 0xf0, 0x11, 0x00


	//----- nvinfo : EIATTR_KPARAM_INFO
	.align		4
.L_49:
        /*0018*/ 	.byte	0x04, 0x17
        /*001a*/ 	.short	(.L_51 - .L_50)
.L_50:
        /*001c*/ 	.word	0x00000000
        /*0020*/ 	.short	0x0001
        /*0022*/ 	.short	0x0008
        /*0024*/ 	.byte	0x00, 0xf5, 0x21, 0x00


	//----- nvinfo : EIATTR_KPARAM_INFO
	.align		4
.L_51:
        /*0028*/ 	.byte	0x04, 0x17
        /*002a*/ 	.short	(.L_53 - .L_52)
.L_52:
        /*002c*/ 	.word	0x00000000
        /*0030*/ 	.short	0x0000
        /*0032*/ 	.short	0x0000
        /*0034*/ 	.byte	0x00, 0xf5, 0x21, 0x00


	//----- nvinfo : EIATTR_SPARSE_MMA_MASK
	.align		4
.L_53:
        /*0038*/ 	.byte	0x03, 0x50
        /*003a*/ 	.short	0x0000


	//----- nvinfo : EIATTR_MAXREG_COUNT
	.align		4
        /*003c*/ 	.byte	0x03, 0x1b
        /*003e*/ 	.short	0x00ff


	//----- nvinfo : EIATTR_MERCURY_ISA_VERSION
	.align		4
        /*0040*/ 	.byte	0x03, 0x5f
        /*0042*/ 	.short	0x0101


	//----- nvinfo : EIATTR_VRC_CTA_INIT_COUNT
	.align		4
        /*0044*/ 	.byte	0x02, 0x4a
	.zero		1
	.zero		1


	//----- nvinfo : EIATTR_EXIT_INSTR_OFFSETS
	.align		4
        /*0048*/ 	.byte	0x04, 0x1c
        /*004a*/ 	.short	(.L_55 - .L_54)


	//   ....[0]....
.L_54:
        /*004c*/ 	.word	0x00000070


	//   ....[1]....
        /*0050*/ 	.word	0x00000130


	//----- nvinfo : EIATTR_CBANK_PARAM_SIZE
	.align		4
.L_55:
        /*0054*/ 	.byte	0x03, 0x19
        /*0056*/ 	.short	0x0014


	//----- nvinfo : EIATTR_PARAM_CBANK
	.align		4
        /*0058*/ 	.byte	0x04, 0x0a
        /*005a*/ 	.short	(.L_57 - .L_56)
	.align		4
.L_56:
        /*005c*/ 	.word	index@(.nv.constant0._Z20gpuRegKern_registersPjS_i)
        /*0060*/ 	.short	0x0380
        /*0062*/ 	.short	0x0014


	//----- nvinfo : EIATTR_SW_WAR
	.align		4
.L_57:
        /*0064*/ 	.byte	0x04, 0x36
        /*0066*/ 	.short	(.L_59 - .L_58)
.L_58:
        /*0068*/ 	.word	0x00000008
.L_59:


//--------------------- .nv.callgraph             --------------------------
	.section	.nv.callgraph,"",@"SHT_CUDA_CALLGRAPH"
	.align	4
	.sectionentsize	8
	.align		4
        /*0000*/ 	.word	0x00000000
	.align		4
        /*0004*/ 	.word	0xffffffff
	.align		4
        /*0008*/ 	.word	0x00000000
	.align		4
        /*000c*/ 	.word	0xfffffffe
	.align		4
        /*0010*/ 	.word	0x00000000
	.align		4
        /*0014*/ 	.word	0xfffffffd
	.align		4
        /*0018*/ 	.word	0x00000000
	.align		4
        /*001c*/ 	.word	0xfffffffc


//--------------------- .nv.constant3             --------------------------
	.section	.nv.constant3,"a",@progbits
	.align	4
.nv.constant3:
	.type		constDevA,@object
	.size		constDevA,(constDevB - constDevA)
constDevA:
	.zero		4096
	.type		constDevB,@object
	.size		constDevB,(.L_1 - constDevB)
constDevB:
	.zero		4096
.L_1:


//--------------------- .text._Z16gpuRegKern_constPji --------------------------
	.section	.text._Z16gpuRegKern_constPji,"ax",@progbits
	.align	128
        .global         _Z16gpuRegKern_constPji
        .type           _Z16gpuRegKern_constPji,@function
        .size           _Z16gpuRegKern_constPji,(.L_x_3 - _Z16gpuRegKern_constPji)
        .other          _Z16gpuRegKern_constPji,@"STO_CUDA_ENTRY STV_DEFAULT"
_Z16gpuRegKern_constPji:
.text._Z16gpuRegKern_constPji:
[----:B------:R-:W-:Y:S01]  /*0000*/  LDC R1, c[0x0][0x37c] ;  /* 0x0000df00ff017b82 */ /* 0x000fe20000000800 */
[----:B------:R-:W0:Y:S07]  /*0010*/  S2R R3, SR_TID.X ;  /* 0x0000000000037919 */ /* 0x000e2e0000002100 */
[----:B------:R-:W0:Y:S01]  /*0020*/  S2UR UR4, SR_CTAID.X ;  /* 0x00000000000479c3 */ /* 0x000e220000002500 */
[----:B------:R-:W1:Y:S07]  /*0030*/  LDCU UR5, c[0x0][0x388] ;  /* 0x00007100ff0577ac */ /* 0x000e6e0008000800 */
[----:B------:R-:W0:Y:S02]  /*0040*/  LDC R2, c[0x0][0x360] ;  /* 0x0000d800ff027b82 */ /* 0x000e240000000800 */
[----:B0-----:R-:W-:-:S05]  /*0050*/  IMAD R2, R2, UR4, R3 ;  /* 0x0000000402027c24 */ /* 0x001fca000f8e0203 */
[----:B-1----:R-:W-:-:S13]  /*0060*/  ISETP.GE.U32.AND P0, PT, R2, UR5, PT ;  /* 0x0000000502007c0c */ /* 0x002fda000bf06070 */
[----:B------:R-:W-:Y:S05]  /*0070*/  @P0 EXIT ;  /* 0x000000000000094d */ /* 0x000fea0003800000 */
[----:B------:R-:W-:Y:S01]  /*0080*/  IMAD.WIDE.U32 R2, R2, 0x4, RZ ;  /* 0x0000000402027825 */ /* 0x000fe200078e00ff */
[----:B------:R-:W0:Y:S02]  /*0090*/  LDCU.64 UR6, c[0x0][0x380] ;  /* 0x00007000ff0677ac */ /* 0x000e240008000a00 */
[----:B------:R-:W-:Y:S01]  /*00a0*/  MOV R6, R2 ;  /* 0x0000000200067202 */ /* 0x000fe20000000f00 */
[----:B------:R-:W1:Y:S03]  /*00b0*/  LDCU.64 UR4, c[0x0][0x358] ;  /* 0x00006b00ff0477ac */ /* 0x000e660008000a00 */
[----:B------:R-:W2:Y:S08]  /*00c0*/  LDC R0, c[0x3][R6] ;  /* 0x00c0000006007b82 */ /* 0x000eb00000000800 */
[----:B------:R-:W2:Y:S01]  /*00d0*/  LDC R5, c[0x3][R6+0x1000] ;  /* 0x00c4000006057b82 */ /* 0x000ea20000000800 */
[----:B0-----:R-:W-:-:S04]  /*00e0*/  IADD3 R2, P0, PT, R2, UR6, RZ ;  /* 0x0000000602027c10 */ /* 0x001fc8000ff1e0ff */
[----:B------:R-:W-:Y:S02]  /*00f0*/  IADD3.X R3, PT, PT, R3, UR7, RZ, P0, !PT ;  /* 0x0000000703037c10 */ /* 0x000fe400087fe4ff */
[----:B--2---:R-:W-:-:S05]  /*0100*/  IADD3 R4, PT, PT, R0, R5, RZ ;  /* 0x0000000500047210 */ /* 0x004fca0007ffe0ff */
[----:B------:R-:W-:-:S04]  /*0110*/  IMAD R4, R0, R5, R4 ;  /* 0x0000000500047224 */ /* 0x000fc800078e0204 */
[----:B------:R-:W-:-:S05]  /*0120*/  IMAD R5, R4, R4, RZ ;  /* 0x0000000404057224 */ /* 0x000fca00078e02ff */
[----:B-1----:R-:W-:Y:S01]  /*0130*/  STG.E desc[UR4][R2.64], R5 ;  /* 0x0000000502007986 */ /* 0x002fe2000c101904 */
[----:B------:R-:W-:Y:S05]  /*0140*/  EXIT ;  /* 0x000000000000794d */ /* 0x000fea0003800000 */
.L_x_0:
[----:B------:R-:W-:-:S00]  /*0150*/  BRA `(.L_x_0) ;  /* 0xfffffffc00fc7947 */ /* 0x000fc0000383ffff */
[----:B------:R-:W-:-:S00]  /*0160*/  NOP ;  /* 0x0000000000007918 */ /* 0x000fc00000000000 */
        /* <DEDUP_REMOVED lines=9> */
.L_x_3:


//--------------------- .text._Z17gpuRegKern_sharedPjS_i --------------------------
	.section	.text._Z17gpuRegKern_sharedPjS_i,"ax",@progbits
	.align	128
        .global         _Z17gpuRegKern_sharedPjS_i
        .type           _Z17gpuRegKern_sharedPjS_i,@function
        .size           _Z17gpuRegKern_sharedPjS_i,(.L_x_4 - _Z17gpuRegKern_sharedPjS_i)
        .other          _Z17gpuRegKern_sharedPjS_i,@"STO_CUDA_ENTRY STV_DEFAULT"
_Z17gpuRegKern_sharedPjS_i:
.text._Z17gpuRegKern_sharedPjS_i:
        /* <DEDUP_REMOVED lines=8> */
[----:B------:R-:W0:Y:S01]  /*0080*/  LDC.64 R4, c[0x0][0x388] ;  /* 0x0000e200ff047b82 */ /* 0x000e220000000a00 */
[----:B------:R-:W1:Y:S07]  /*0090*/  LDCU.64 UR6, c[0x0][0x358] ;  /* 0x00006b00ff0677ac */ /* 0x000e6e0008000a00 */
[----:B------:R-:W2:Y:S01]  /*00a0*/  LDC.64 R2, c[0x0][0x380] ;  /* 0x0000e000ff027b82 */ /* 0x000ea20000000a00 */
[----:B0-----:R-:W-:-:S04]  /*00b0*/  IMAD.WIDE.U32 R4, R7, 0x4, R4 ;  /* 0x0000000407047825 */ /* 0x001fc800078e0004 */
[----:B--2---:R-:W-:Y:S02]  /*00c0*/  IMAD.WIDE.U32 R2, R7, 0x4, R2 ;  /* 0x0000000407027825 */ /* 0x004fe400078e0002 */
[----:B-1----:R-:W2:Y:S04]  /*00d0*/  LDG.E R7, desc[UR6][R4.64] ;  /* 0x0000000604077981 */ /* 0x002ea8000c1e1900 */
[----:B------:R-:W2:Y:S01]  /*00e0*/  LDG.E R0, desc[UR6][R2.64] ;  /* 0x0000000602007981 */ /* 0x000ea2000c1e1900 */
[----:B------:R-:W0:Y:S01]  /*00f0*/  S2UR UR5, SR_CgaCtaId ;  /* 0x00000000000579c3 */ /* 0x000e220000008800 */
[----:B------:R-:W-:Y:S02]  /*0100*/  UMOV UR4, 0x400 ;  /* 0x0000040000047882 */ /* 0x000fe40000000000 */
[----:B0-----:R-:W-:Y:S01]  /*0110*/  ULEA UR4, UR5, UR4, 0x18 ;  /* 0x0000000405047291 */ /* 0x001fe2000f8ec0ff */
[----:B--2---:R-:W-:-:S05]  /*0120*/  IADD3 R6, PT, PT, R0, R7, RZ ;  /* 0x0000000700067210 */ /* 0x004fca0007ffe0ff */
[----:B------:R-:W-:-:S04]  /*0130*/  IMAD R6, R0, R7, R6 ;  /* 0x0000000700067224 */ /* 0x000fc800078e0206 */
[----:B------:R-:W-:Y:S01]  /*0140*/  IMAD R9, R6, R6, RZ ;  /* 0x0000000606097224 */ /* 0x000fe200078e02ff */
[----:B------:R-:W-:Y:S04]  /*0150*/  STS.64 [UR4], R6 ;  /* 0x00000006ff007988 */ /* 0x000fe80008000a04 */
[----:B------:R-:W-:Y:S01]  /*0160*/  STG.E desc[UR6][R2.64], R9 ;  /* 0x0000000902007986 */ /* 0x000fe2000c101906 */
[----:B------:R-:W-:Y:S05]  /*0170*/  EXIT ;  /* 0x000000000000794d */ /* 0x000fea0003800000 */
.L_x_1:
        /* <DEDUP_REMOVED lines=16> */
.L_x_4:


//--------------------- .text._Z20gpuRegKern_registersPjS_i --------------------------
	.section	.text._Z20gpuRegKern_registersPjS_i,"ax",@progbits
	.align	128
        .global         _Z20gpuRegKern_registersPjS_i
        .type           _Z20gpuRegKern_registersPjS_i,@function
        .size           _Z20gpuRegKern_registersPjS_i,(.L_x_5 - _Z20gpuRegKern_registersPjS_i)
        .other          _Z20gpuRegKern_registersPjS_i,@"STO_CUDA_ENTRY STV_DEFAULT"
_Z20gpuRegKern_registersPjS_i:
.text._Z20gpuRegKern_registersPjS_i:
        /* <DEDUP_REMOVED lines=11> */
[----:B0-----:R-:W-:-:S06]  /*00b0*/  IMAD.WIDE.U32 R4, R7, 0x4, R4 ;  /* 0x0000000407047825 */ /* 0x001fcc00078e0004 */
[----:B-1----:R-:W3:Y:S01]  /*00c0*/  LDG.E R5, desc[UR4][R4.64] ;  /* 0x0000000404057981 */ /* 0x002ee2000c1e1900 */
[----:B--2---:R-:W-:-:S05]  /*00d0*/  IMAD.WIDE.U32 R2, R7, 0x4, R2 ;  /* 0x0000000407027825 */ /* 0x004fca00078e0002 */
[----:B------:R-:W3:Y:S02]  /*00e0*/  LDG.E R0, desc[UR4][R2.64] ;  /* 0x0000000402007981 */ /* 0x000ee4000c1e1900 */
[----:B---3--:R-:W-:-:S05]  /*00f0*/  IADD3 R6, PT, PT, R0, R5, RZ ;  /* 0x0000000500067210 */ /* 0x008fca0007ffe0ff */
[----:B------:R-:W-:-:S04]  /*0100*/  IMAD R6, R0, R5, R6 ;  /* 0x0000000500067224 */ /* 0x000fc800078e0206 */
[----:B------:R-:W-:-:S05]  /*0110*/  IMAD R7, R6, R6, RZ ;  /* 0x0000000606077224 */ /* 0x000fca00078e02ff */
[----:B------:R-:W-:Y:S01]  /*0120*/  STG.E desc[UR4][R2.64], R7 ;  /* 0x0000000702007986 */ /* 0x000fe2000c101904 */
[----:B------:R-:W-:Y:S05]  /*0130*/  EXIT ;  /* 0x000000000000794d */ /* 0x000fea0003800000 */
.L_x_2:
        /* <DEDUP_REMOVED lines=12> */
.L_x_5:


//--------------------- .nv.shared._Z16gpuRegKern_constPji --------------------------
	.section	.nv.shared._Z16gpuRegKern_constPji,"aw",@nobits
	.sectionflags	@""
	.align	16
	.zero		1024


//--------------------- .nv.shared.reserved.0     --------------------------
	.section	.nv.shared.reserved.0,"aw",@nobits
	.weak		__nv_reservedSMEM_offset_0_alias
	.size		__nv_reservedSMEM_offset_0_alias, 0, 64
	.other		__nv_reservedSMEM_offset_0_alias,@"STO_CUDA_RESERVED_SHARED STV_DEFAULT"
__nv_reservedSMEM_offset_0_alias:
	.zero		0
	.zero		64


//--------------------- .nv.shared._Z17gpuRegKern_sharedPjS_i --------------------------
	.section	.nv.shared._Z17gpuRegKern_sharedPjS_i,"aw",@nobits
	.sectionflags	@""
	.align	16
	.zero		1024


//--------------------- .nv.shared._Z20gpuRegKern_registersPjS_i --------------------------
	.section	.nv.shared._Z20gpuRegKern_registersPjS_i,"aw",@nobits
	.sectionflags	@""
	.align	16
	.zero		1024


//--------------------- .nv.constant0._Z16gpuRegKern_constPji --------------------------
	.section	.nv.constant0._Z16gpuRegKern_constPji,"a",@progbits
	.sectionflags	@""
	.align	4
.nv.constant0._Z16gpuRegKern_constPji:
	.zero		908


//--------------------- .nv.constant0._Z17gpuRegKern_sharedPjS_i --------------------------
	.section	.nv.constant0._Z17gpuRegKern_sharedPjS_i,"a",@progbits
	.sectionflags	@""
	.align	4
.nv.constant0._Z17gpuRegKern_sharedPjS_i:
	.zero		916


//--------------------- .nv.constant0._Z20gpuRegKern_registersPjS_i --------------------------
	.section	.nv.constant0._Z20gpuRegKern_registersPjS_i,"a",@progbits
	.sectionflags	@""
	.align	4
.nv.constant0._Z20gpuRegKern_registersPjS_i:
	.zero		916


//--------------------- SYMBOLS --------------------------

	.type		.nv.reservedSmem.offset0,@object
	.size		.nv.reservedSmem.offset0,0x4
	.type		.nv.reservedSmem.cap,@object
	.size		.nv.reservedSmem.cap,0x4
